//
// Generated by NVIDIA NVVM Compiler
//
// Compiler Build ID: CL-36424714
// Cuda compilation tools, release 13.0, V13.0.88
// Based on NVVM 20.0.0
//

.version 9.0
.target sm_100
.address_size 64

	// .globl	_Z8init_rngP17curandStateXORWOWy
.global .align 4 .b8 precalc_xorwow_matrix[102400];
.global .align 4 .b8 precalc_xorwow_offset_matrix[102400];
.global .align 4 .b8 mrg32k3aM1[2304];
.global .align 4 .b8 mrg32k3aM2[2304];
.global .align 4 .b8 mrg32k3aM1SubSeq[2016];
.global .align 4 .b8 mrg32k3aM2SubSeq[2016];
.global .align 4 .b8 mrg32k3aM1Seq[2304];
.global .align 4 .b8 mrg32k3aM2Seq[2304];
.const .align 8 .b8 __cr_lgamma_table[72];

.visible .entry _Z8init_rngP17curandStateXORWOWy(
	.param .u64 .ptr .align 1 _Z8init_rngP17curandStateXORWOWy_param_0,
	.param .u64 _Z8init_rngP17curandStateXORWOWy_param_1
)
{
	.reg .pred 	%p<24>;
	.reg .b32 	%r<413>;
	.reg .b64 	%rd<19>;

	ld.param.u64 	%rd8, [_Z8init_rngP17curandStateXORWOWy_param_0];
	ld.param.u64 	%rd9, [_Z8init_rngP17curandStateXORWOWy_param_1];
	cvta.to.global.u64 	%rd10, %rd8;
	mov.u32 	%r182, %tid.x;
	mov.u32 	%r183, %ctaid.x;
	mov.u32 	%r184, %ntid.x;
	mad.lo.s32 	%r185, %r183, %r184, %r182;
	cvt.s64.s32 	%rd18, %r185;
	mul.wide.s32 	%rd11, %r185, 48;
	add.s64 	%rd2, %rd10, %rd11;
	cvt.u32.u64 	%r186, %rd9;
	xor.b32  	%r187, %r186, -1429050551;
	mul.lo.s32 	%r188, %r187, 1099087573;
	{ .reg .b32 tmp; mov.b64 {tmp, %r189}, %rd9; }
	xor.b32  	%r190, %r189, -136515619;
	mul.lo.s32 	%r191, %r190, -1703105765;
	add.s32 	%r192, %r188, %r191;
	add.s32 	%r193, %r192, 6615241;
	add.s32 	%r194, %r188, 123456789;
	st.global.v2.u32 	[%rd2], {%r193, %r194};
	xor.b32  	%r195, %r188, 362436069;
	add.s32 	%r196, %r191, 521288629;
	st.global.v2.u32 	[%rd2+8], {%r195, %r196};
	xor.b32  	%r197, %r191, 88675123;
	add.s32 	%r198, %r188, 5783321;
	st.global.v2.u32 	[%rd2+16], {%r197, %r198};
	setp.eq.s32 	%p1, %r185, 0;
	@%p1 bra 	$L__BB0_42;
	mov.b32 	%r319, 0;
$L__BB0_2:
	and.b64  	%rd4, %rd18, 3;
	setp.eq.s64 	%p2, %rd4, 0;
	@%p2 bra 	$L__BB0_41;
	mul.wide.u32 	%rd12, %r319, 3200;
	mov.u64 	%rd13, precalc_xorwow_matrix;
	add.s64 	%rd5, %rd13, %rd12;
	cvt.u32.u64 	%r2, %rd4;
	mov.b32 	%r320, 0;
$L__BB0_4:
	mov.b32 	%r333, 0;
	mov.u32 	%r334, %r333;
	mov.u32 	%r335, %r333;
	mov.u32 	%r336, %r333;
	mov.u32 	%r337, %r333;
	mov.u32 	%r326, %r333;
$L__BB0_5:
	mul.wide.u32 	%rd14, %r326, 4;
	add.s64 	%rd15, %rd2, %rd14;
	ld.global.u32 	%r10, [%rd15+4];
	shl.b32 	%r11, %r326, 5;
	mov.b32 	%r332, 0;
$L__BB0_6:
	.pragma "nounroll";
	shr.u32 	%r203, %r10, %r332;
	and.b32  	%r204, %r203, 1;
	setp.eq.b32 	%p3, %r204, 1;
	not.pred 	%p4, %p3;
	add.s32 	%r205, %r11, %r332;
	mul.lo.s32 	%r206, %r205, 5;
	mul.wide.u32 	%rd16, %r206, 4;
	add.s64 	%rd6, %rd5, %rd16;
	@%p4 bra 	$L__BB0_8;
	ld.global.u32 	%r207, [%rd6];
	xor.b32  	%r337, %r337, %r207;
	ld.global.u32 	%r208, [%rd6+4];
	xor.b32  	%r336, %r336, %r208;
	ld.global.u32 	%r209, [%rd6+8];
	xor.b32  	%r335, %r335, %r209;
	ld.global.u32 	%r210, [%rd6+12];
	xor.b32  	%r334, %r334, %r210;
	ld.global.u32 	%r211, [%rd6+16];
	xor.b32  	%r333, %r333, %r211;
$L__BB0_8:
	and.b32  	%r213, %r203, 2;
	setp.eq.s32 	%p5, %r213, 0;
	@%p5 bra 	$L__BB0_10;
	ld.global.u32 	%r214, [%rd6+20];
	xor.b32  	%r337, %r337, %r214;
	ld.global.u32 	%r215, [%rd6+24];
	xor.b32  	%r336, %r336, %r215;
	ld.global.u32 	%r216, [%rd6+28];
	xor.b32  	%r335, %r335, %r216;
	ld.global.u32 	%r217, [%rd6+32];
	xor.b32  	%r334, %r334, %r217;
	ld.global.u32 	%r218, [%rd6+36];
	xor.b32  	%r333, %r333, %r218;
$L__BB0_10:
	and.b32  	%r220, %r203, 4;
	setp.eq.s32 	%p6, %r220, 0;
	@%p6 bra 	$L__BB0_12;
	ld.global.u32 	%r221, [%rd6+40];
	xor.b32  	%r337, %r337, %r221;
	ld.global.u32 	%r222, [%rd6+44];
	xor.b32  	%r336, %r336, %r222;
	ld.global.u32 	%r223, [%rd6+48];
	xor.b32  	%r335, %r335, %r223;
	ld.global.u32 	%r224, [%rd6+52];
	xor.b32  	%r334, %r334, %r224;
	ld.global.u32 	%r225, [%rd6+56];
	xor.b32  	%r333, %r333, %r225;
$L__BB0_12:
	and.b32  	%r227, %r203, 8;
	setp.eq.s32 	%p7, %r227, 0;
	@%p7 bra 	$L__BB0_14;
	ld.global.u32 	%r228, [%rd6+60];
	xor.b32  	%r337, %r337, %r228;
	ld.global.u32 	%r229, [%rd6+64];
	xor.b32  	%r336, %r336, %r229;
	ld.global.u32 	%r230, [%rd6+68];
	xor.b32  	%r335, %r335, %r230;
	ld.global.u32 	%r231, [%rd6+72];
	xor.b32  	%r334, %r334, %r231;
	ld.global.u32 	%r232, [%rd6+76];
	xor.b32  	%r333, %r333, %r232;
$L__BB0_14:
	and.b32  	%r234, %r203, 16;
	setp.eq.s32 	%p8, %r234, 0;
	@%p8 bra 	$L__BB0_16;
	ld.global.u32 	%r235, [%rd6+80];
	xor.b32  	%r337, %r337, %r235;
	ld.global.u32 	%r236, [%rd6+84];
	xor.b32  	%r336, %r336, %r236;
	ld.global.u32 	%r237, [%rd6+88];
	xor.b32  	%r335, %r335, %r237;
	ld.global.u32 	%r238, [%rd6+92];
	xor.b32  	%r334, %r334, %r238;
	ld.global.u32 	%r239, [%rd6+96];
	xor.b32  	%r333, %r333, %r239;
$L__BB0_16:
	and.b32  	%r241, %r203, 32;
	setp.eq.s32 	%p9, %r241, 0;
	@%p9 bra 	$L__BB0_18;
	ld.global.u32 	%r242, [%rd6+100];
	xor.b32  	%r337, %r337, %r242;
	ld.global.u32 	%r243, [%rd6+104];
	xor.b32  	%r336, %r336, %r243;
	ld.global.u32 	%r244, [%rd6+108];
	xor.b32  	%r335, %r335, %r244;
	ld.global.u32 	%r245, [%rd6+112];
	xor.b32  	%r334, %r334, %r245;
	ld.global.u32 	%r246, [%rd6+116];
	xor.b32  	%r333, %r333, %r246;
$L__BB0_18:
	and.b32  	%r248, %r203, 64;
	setp.eq.s32 	%p10, %r248, 0;
	@%p10 bra 	$L__BB0_20;
	ld.global.u32 	%r249, [%rd6+120];
	xor.b32  	%r337, %r337, %r249;
	ld.global.u32 	%r250, [%rd6+124];
	xor.b32  	%r336, %r336, %r250;
	ld.global.u32 	%r251, [%rd6+128];
	xor.b32  	%r335, %r335, %r251;
	ld.global.u32 	%r252, [%rd6+132];
	xor.b32  	%r334, %r334, %r252;
	ld.global.u32 	%r253, [%rd6+136];
	xor.b32  	%r333, %r333, %r253;
$L__BB0_20:
	and.b32  	%r255, %r203, 128;
	setp.eq.s32 	%p11, %r255, 0;
	@%p11 bra 	$L__BB0_22;
	ld.global.u32 	%r256, [%rd6+140];
	xor.b32  	%r337, %r337, %r256;
	ld.global.u32 	%r257, [%rd6+144];
	xor.b32  	%r336, %r336, %r257;
	ld.global.u32 	%r258, [%rd6+148];
	xor.b32  	%r335, %r335, %r258;
	ld.global.u32 	%r259, [%rd6+152];
	xor.b32  	%r334, %r334, %r259;
	ld.global.u32 	%r260, [%rd6+156];
	xor.b32  	%r333, %r333, %r260;
$L__BB0_22:
	and.b32  	%r262, %r203, 256;
	setp.eq.s32 	%p12, %r262, 0;
	@%p12 bra 	$L__BB0_24;
	ld.global.u32 	%r263, [%rd6+160];
	xor.b32  	%r337, %r337, %r263;
	ld.global.u32 	%r264, [%rd6+164];
	xor.b32  	%r336, %r336, %r264;
	ld.global.u32 	%r265, [%rd6+168];
	xor.b32  	%r335, %r335, %r265;
	ld.global.u32 	%r266, [%rd6+172];
	xor.b32  	%r334, %r334, %r266;
	ld.global.u32 	%r267, [%rd6+176];
	xor.b32  	%r333, %r333, %r267;
$L__BB0_24:
	and.b32  	%r269, %r203, 512;
	setp.eq.s32 	%p13, %r269, 0;
	@%p13 bra 	$L__BB0_26;
	ld.global.u32 	%r270, [%rd6+180];
	xor.b32  	%r337, %r337, %r270;
	ld.global.u32 	%r271, [%rd6+184];
	xor.b32  	%r336, %r336, %r271;
	ld.global.u32 	%r272, [%rd6+188];
	xor.b32  	%r335, %r335, %r272;
	ld.global.u32 	%r273, [%rd6+192];
	xor.b32  	%r334, %r334, %r273;
	ld.global.u32 	%r274, [%rd6+196];
	xor.b32  	%r333, %r333, %r274;
$L__BB0_26:
	and.b32  	%r276, %r203, 1024;
	setp.eq.s32 	%p14, %r276, 0;
	@%p14 bra 	$L__BB0_28;
	ld.global.u32 	%r277, [%rd6+200];
	xor.b32  	%r337, %r337, %r277;
	ld.global.u32 	%r278, [%rd6+204];
	xor.b32  	%r336, %r336, %r278;
	ld.global.u32 	%r279, [%rd6+208];
	xor.b32  	%r335, %r335, %r279;
	ld.global.u32 	%r280, [%rd6+212];
	xor.b32  	%r334, %r334, %r280;
	ld.global.u32 	%r281, [%rd6+216];
	xor.b32  	%r333, %r333, %r281;
$L__BB0_28:
	and.b32  	%r283, %r203, 2048;
	setp.eq.s32 	%p15, %r283, 0;
	@%p15 bra 	$L__BB0_30;
	ld.global.u32 	%r284, [%rd6+220];
	xor.b32  	%r337, %r337, %r284;
	ld.global.u32 	%r285, [%rd6+224];
	xor.b32  	%r336, %r336, %r285;
	ld.global.u32 	%r286, [%rd6+228];
	xor.b32  	%r335, %r335, %r286;
	ld.global.u32 	%r287, [%rd6+232];
	xor.b32  	%r334, %r334, %r287;
	ld.global.u32 	%r288, [%rd6+236];
	xor.b32  	%r333, %r333, %r288;
$L__BB0_30:
	and.b32  	%r290, %r203, 4096;
	setp.eq.s32 	%p16, %r290, 0;
	@%p16 bra 	$L__BB0_32;
	ld.global.u32 	%r291, [%rd6+240];
	xor.b32  	%r337, %r337, %r291;
	ld.global.u32 	%r292, [%rd6+244];
	xor.b32  	%r336, %r336, %r292;
	ld.global.u32 	%r293, [%rd6+248];
	xor.b32  	%r335, %r335, %r293;
	ld.global.u32 	%r294, [%rd6+252];
	xor.b32  	%r334, %r334, %r294;
	ld.global.u32 	%r295, [%rd6+256];
	xor.b32  	%r333, %r333, %r295;
$L__BB0_32:
	and.b32  	%r297, %r203, 8192;
	setp.eq.s32 	%p17, %r297, 0;
	@%p17 bra 	$L__BB0_34;
	ld.global.u32 	%r298, [%rd6+260];
	xor.b32  	%r337, %r337, %r298;
	ld.global.u32 	%r299, [%rd6+264];
	xor.b32  	%r336, %r336, %r299;
	ld.global.u32 	%r300, [%rd6+268];
	xor.b32  	%r335, %r335, %r300;
	ld.global.u32 	%r301, [%rd6+272];
	xor.b32  	%r334, %r334, %r301;
	ld.global.u32 	%r302, [%rd6+276];
	xor.b32  	%r333, %r333, %r302;
$L__BB0_34:
	and.b32  	%r304, %r203, 16384;
	setp.eq.s32 	%p18, %r304, 0;
	@%p18 bra 	$L__BB0_36;
	ld.global.u32 	%r305, [%rd6+280];
	xor.b32  	%r337, %r337, %r305;
	ld.global.u32 	%r306, [%rd6+284];
	xor.b32  	%r336, %r336, %r306;
	ld.global.u32 	%r307, [%rd6+288];
	xor.b32  	%r335, %r335, %r307;
	ld.global.u32 	%r308, [%rd6+292];
	xor.b32  	%r334, %r334, %r308;
	ld.global.u32 	%r309, [%rd6+296];
	xor.b32  	%r333, %r333, %r309;
$L__BB0_36:
	and.b32  	%r311, %r203, 32768;
	setp.eq.s32 	%p19, %r311, 0;
	@%p19 bra 	$L__BB0_38;
	ld.global.u32 	%r312, [%rd6+300];
	xor.b32  	%r337, %r337, %r312;
	ld.global.u32 	%r313, [%rd6+304];
	xor.b32  	%r336, %r336, %r313;
	ld.global.u32 	%r314, [%rd6+308];
	xor.b32  	%r335, %r335, %r314;
	ld.global.u32 	%r315, [%rd6+312];
	xor.b32  	%r334, %r334, %r315;
	ld.global.u32 	%r316, [%rd6+316];
	xor.b32  	%r333, %r333, %r316;
$L__BB0_38:
	add.s32 	%r332, %r332, 16;
	setp.ne.s32 	%p20, %r332, 32;
	@%p20 bra 	$L__BB0_6;
	mad.lo.s32 	%r317, %r326, -31, %r11;
	add.s32 	%r326, %r317, 1;
	setp.ne.s32 	%p21, %r326, 5;
	@%p21 bra 	$L__BB0_5;
	st.global.u32 	[%rd2+4], %r337;
	st.global.u32 	[%rd2+8], %r336;
	st.global.u32 	[%rd2+12], %r335;
	st.global.u32 	[%rd2+16], %r334;
	st.global.u32 	[%rd2+20], %r333;
	add.s32 	%r320, %r320, 1;
	setp.lt.u32 	%p22, %r320, %r2;
	@%p22 bra 	$L__BB0_4;
$L__BB0_41:
	shr.u64 	%rd7, %rd18, 2;
	add.s32 	%r319, %r319, 1;
	setp.gt.u64 	%p23, %rd18, 3;
	mov.u64 	%rd18, %rd7;
	@%p23 bra 	$L__BB0_2;
$L__BB0_42:
	mov.b32 	%r318, 0;
	st.global.v2.u32 	[%rd2+24], {%r318, %r318};
	st.global.u32 	[%rd2+32], %r318;
	mov.b64 	%rd17, 0;
	st.global.u64 	[%rd2+40], %rd17;
	ret;

}


// ===== COMPILED SASS (sm_100) =====

	.target	sm_100

	.elftype	@"ET_EXEC"


//--------------------- .note.nv.tkinfo           --------------------------
	.section	.note.nv.tkinfo,"",@"SHT_NOTE"
	.sectionflags	@"SHF_NOTE_NV_TKINFO"
	.tkinfo
        /*0018*/ 	.word	0x00000002
        /*0030*/ 	.string	""
        /*0030*/ 	.string	"ptxas"
        /*0030*/ 	.string	"Cuda compilation tools, release 13.0, V13.0.88"
        /*0030*/ 	.string	"Build cuda_13.0.r13.0/compiler.36424714_0"
        /*0030*/ 	.string	"-arch sm_100 -m 64 "



//--------------------- .note.nv.cuinfo           --------------------------
	.section	.note.nv.cuinfo,"",@"SHT_NOTE"
	.sectionflags	@"SHF_NOTE_NV_CUINFO"
        /*0018*/ 	.short	0x0002
        /*001a*/ 	.short	0x0064
        /*001c*/ 	.short	0x0082
	.zero		2


//--------------------- .nv.info                  --------------------------
	.section	.nv.info,"",@"SHT_CUDA_INFO"
	.align	4


	//----- nvinfo : EIATTR_REGCOUNT
	.align		4
        /*0000*/ 	.byte	0x04, 0x2f
        /*0002*/ 	.short	(.L_10 - .L_9)
	.align		4
.L_9:
        /*0004*/ 	.word	index@(_Z8init_rngP17curandStateXORWOWy)
        /*0008*/ 	.word	0x0000001f


	//----- nvinfo : EIATTR_FRAME_SIZE
	.align		4
.L_10:
        /*000c*/ 	.byte	0x04, 0x11
        /*000e*/ 	.short	(.L_12 - .L_11)
	.align		4
.L_11:
        /*0010*/ 	.word	index@(_Z8init_rngP17curandStateXORWOWy)
        /*0014*/ 	.word	0x00000000


	//----- nvinfo : EIATTR_MIN_STACK_SIZE
	.align		4
.L_12:
        /*0018*/ 	.byte	0x04, 0x12
        /*001a*/ 	.short	(.L_14 - .L_13)
	.align		4
.L_13:
        /*001c*/ 	.word	index@(_Z8init_rngP17curandStateXORWOWy)
        /*0020*/ 	.word	0x00000000
.L_14:


//--------------------- .nv.compat                --------------------------
	.section	.nv.compat,"",@"SHT_CUDA_COMPAT_INFO"
	.align	4
        /*0000*/ 	.byte	0x02, 0x09, 0x00, 0x00, 0x02, 0x02, 0x01, 0x00, 0x02, 0x05, 0x05, 0x00, 0x03, 0x07, 0x01, 0x01
        /*0010*/ 	.byte	0x02, 0x03, 0x00, 0x00, 0x02, 0x06, 0x01, 0x00, 0x04, 0x0b, 0x08, 0x00, 0x09, 0x00, 0x00, 0x00
        /*0020*/ 	.byte	0x00, 0x00, 0x00, 0x00


//--------------------- .nv.info._Z8init_rngP17curandStateXORWOWy --------------------------
	.section	.nv.info._Z8init_rngP17curandStateXORWOWy,"",@"SHT_CUDA_INFO"
	.sectionflags	@""
	.align	4


	//----- nvinfo : EIATTR_CUDA_API_VERSION
	.align		4
        /*0000*/ 	.byte	0x04, 0x37
        /*0002*/ 	.short	(.L_16 - .L_15)
.L_15:
        /*0004*/ 	.word	0x00000082


	//----- nvinfo : EIATTR_KPARAM_INFO
	.align		4
.L_16:
        /*0008*/ 	.byte	0x04, 0x17
        /*000a*/ 	.short	(.L_18 - .L_17)
.L_17:
        /*000c*/ 	.word	0x00000000
        /*0010*/ 	.short	0x0001
        /*0012*/ 	.short	0x0008
        /*0014*/ 	.byte	0x00, 0xf0, 0x21, 0x00


	//----- nvinfo : EIATTR_KPARAM_INFO
	.align		4
.L_18:
        /*0018*/ 	.byte	0x04, 0x17
        /*001a*/ 	.short	(.L_20 - .L_19)
.L_19:
        /*001c*/ 	.word	0x00000000
        /*0020*/ 	.short	0x0000
        /*0022*/ 	.short	0x0000
        /*0024*/ 	.byte	0x00, 0xf5, 0x21, 0x00


	//----- nvinfo : EIATTR_SPARSE_MMA_MASK
	.align		4
.L_20:
        /*0028*/ 	.byte	0x03, 0x50
        /*002a*/ 	.short	0x0000


	//----- nvinfo : EIATTR_MAXREG_COUNT
	.align		4
        /*002c*/ 	.byte	0x03, 0x1b
        /*002e*/ 	.short	0x00ff


	//----- nvinfo : EIATTR_MERCURY_ISA_VERSION
	.align		4
        /*0030*/ 	.byte	0x03, 0x5f
        /*0032*/ 	.short	0x0101


	//----- nvinfo : EIATTR_VRC_CTA_INIT_COUNT
	.align		4
        /*0034*/ 	.byte	0x02, 0x4a
	.zero		1
	.zero		1


	//----- nvinfo : EIATTR_EXIT_INSTR_OFFSETS
	.align		4
        /*0038*/ 	.byte	0x04, 0x1c
        /*003a*/ 	.short	(.L_22 - .L_21)


	//   ....[0]....
.L_21:
        /*003c*/ 	.word	0x00000ed0


	//----- nvinfo : EIATTR_CRS_STACK_SIZE
	.align		4
.L_22:
        /*0040*/ 	.byte	0x04, 0x1e
        /*0042*/ 	.short	(.L_24 - .L_23)
.L_23:
        /*0044*/ 	.word	0x00000000


	//----- nvinfo : EIATTR_CBANK_PARAM_SIZE
	.align		4
.L_24:
        /*0048*/ 	.byte	0x03, 0x19
        /*004a*/ 	.short	0x0010


	//----- nvinfo : EIATTR_PARAM_CBANK
	.align		4
        /*004c*/ 	.byte	0x04, 0x0a
        /*004e*/ 	.short	(.L_26 - .L_25)
	.align		4
.L_25:
        /*0050*/ 	.word	index@(.nv.constant0._Z8init_rngP17curandStateXORWOWy)
        /*0054*/ 	.short	0x0380
        /*0056*/ 	.short	0x0010


	//----- nvinfo : EIATTR_SW_WAR
	.align		4
.L_26:
        /*0058*/ 	.byte	0x04, 0x36
        /*005a*/ 	.short	(.L_28 - .L_27)
.L_27:
        /*005c*/ 	.word	0x00000008
.L_28:


//--------------------- .nv.callgraph             --------------------------
	.section	.nv.callgraph,"",@"SHT_CUDA_CALLGRAPH"
	.align	4
	.sectionentsize	8
	.align		4
        /*0000*/ 	.word	0x00000000
	.align		4
        /*0004*/ 	.word	0xffffffff
	.align		4
        /*0008*/ 	.word	0x00000000
	.align		4
        /*000c*/ 	.word	0xfffffffe
	.align		4
        /*0010*/ 	.word	0x00000000
	.align		4
        /*0014*/ 	.word	0xfffffffd
	.align		4
        /*0018*/ 	.word	0x00000000
	.align		4
        /*001c*/ 	.word	0xfffffffc


//--------------------- .nv.constant4             --------------------------
	.section	.nv.constant4,"a",@progbits
	.align	8
	.align		8
.nv.constant4:
        /*0000*/ 	.dword	precalc_xorwow_matrix
	.align		8
        /*0008*/ 	.dword	precalc_xorwow_offset_matrix
	.align		8
        /*0010*/ 	.dword	mrg32k3aM1
	.align		8
        /*0018*/ 	.dword	mrg32k3aM2
	.align		8
        /*0020*/ 	.dword	mrg32k3aM1SubSeq
	.align		8
        /*0028*/ 	.dword	mrg32k3aM2SubSeq
	.align		8
        /*0030*/ 	.dword	mrg32k3aM1Seq
	.align		8
        /*0038*/ 	.dword	mrg32k3aM2Seq


//--------------------- .nv.constant3             --------------------------
	.section	.nv.constant3,"a",@progbits
	.align	8
.nv.constant3:
	.type		__cr_lgamma_table,@object
	.size		__cr_lgamma_table,(.L_8 - __cr_lgamma_table)
__cr_lgamma_table:
        /*0000*/ 	.byte	0x00, 0x00, 0x00, 0x00, 0x00, 0x00, 0x00, 0x00, 0x00, 0x00, 0x00, 0x00, 0x00, 0x00, 0x00, 0x00
        /*0010*/ 	.byte	0xef, 0x39, 0xfa, 0xfe, 0x42, 0x2e, 0xe6, 0x3f, 0x02, 0x20, 0x2a, 0xfa, 0x0b, 0xab, 0xfc, 0x3f
        /*0020*/ 	.byte	0xf9, 0x2c, 0x92, 0x7c, 0xa7, 0x6c, 0x09, 0x40, 0xc9, 0x79, 0x44, 0x3c, 0x64, 0x26, 0x13, 0x40
        /*0030*/ 	.byte	0xca, 0x01, 0xcf, 0x3a, 0x27, 0x51, 0x1a, 0x40, 0x30, 0xcc, 0x2d, 0xf3, 0xe1, 0x0c, 0x21, 0x40
        /*0040*/ 	.byte	0x0d, 0xb7, 0xfc, 0x82, 0x8e, 0x35, 0x25, 0x40
.L_8:


//--------------------- .text._Z8init_rngP17curandStateXORWOWy --------------------------
	.section	.text._Z8init_rngP17curandStateXORWOWy,"ax",@progbits
	.align	128
        .global         _Z8init_rngP17curandStateXORWOWy
        .type           _Z8init_rngP17curandStateXORWOWy,@function
        .size           _Z8init_rngP17curandStateXORWOWy,(.L_x_9 - _Z8init_rngP17curandStateXORWOWy)
        .other          _Z8init_rngP17curandStateXORWOWy,@"STO_CUDA_ENTRY STV_DEFAULT"
_Z8init_rngP17curandStateXORWOWy:
.text._Z8init_rngP17curandStateXORWOWy:
[----:B------:R-:W-:Y:S01]  /*0000*/  LDC R1, c[0x0][0x37c] ;  /* 0x0000df00ff017b82 */ /* 0x000fe20000000800 */
[----:B------:R-:W0:Y:S07]  /*0010*/  S2R R13, SR_TID.X ;  /* 0x00000000000d7919 */ /* 0x000e2e0000002100 */
[----:B------:R-:W1:Y:S01]  /*0020*/  LDC.64 R2, c[0x0][0x388] ;  /* 0x0000e200ff027b82 */ /* 0x000e620000000a00 */
[----:B------:R-:W2:Y:S01]  /*0030*/  LDCU.64 UR4, c[0x0][0x358] ;  /* 0x00006b00ff0477ac */ /* 0x000ea20008000a00 */
[----:B------:R-:W-:Y:S06]  /*0040*/  BSSY.RECONVERGENT B0, `(.L_x_0) ;  /* 0x00000e5000007945 */ /* 0x000fec0003800200 */
[----:B------:R-:W0:Y:S08]  /*0050*/  S2UR UR6, SR_CTAID.X ;  /* 0x00000000000679c3 */ /* 0x000e300000002500 */
[----:B------:R-:W0:Y:S08]  /*0060*/  LDC R4, c[0x0][0x360] ;  /* 0x0000d800ff047b82 */ /* 0x000e300000000800 */
[----:B------:R-:W3:Y:S01]  /*0070*/  LDC.64 R6, c[0x0][0x380] ;  /* 0x0000e000ff067b82 */ /* 0x000ee20000000a00 */
[----:B-1----:R-:W-:-:S02]  /*0080*/  LOP3.LUT R0, R2, 0xaad26b49, RZ, 0x3c, !PT ;  /* 0xaad26b4902007812 */ /* 0x002fc400078e3cff */
[----:B------:R-:W-:-:S03]  /*0090*/  LOP3.LUT R2, R3, 0xf7dcefdd, RZ, 0x3c, !PT ;  /* 0xf7dcefdd03027812 */ /* 0x000fc600078e3cff */
[----:B------:R-:W-:Y:S02]  /*00a0*/  IMAD R0, R0, 0x4182bed5, RZ ;  /* 0x4182bed500007824 */ /* 0x000fe400078e02ff */
[----:B------:R-:W-:Y:S02]  /*00b0*/  IMAD R3, R2, -0x658354e5, RZ ;  /* 0x9a7cab1b02037824 */ /* 0x000fe400078e02ff */
[C---:B------:R-:W-:Y:S01]  /*00c0*/  VIADD R5, R0.reuse, 0x75bcd15 ;  /* 0x075bcd1500057836 */ /* 0x040fe20000000000 */
[C---:B------:R-:W-:Y:S01]  /*00d0*/  LOP3.LUT R8, R0.reuse, 0x159a55e5, RZ, 0x3c, !PT ;  /* 0x159a55e500087812 */ /* 0x040fe200078e3cff */
[----:B------:R-:W-:Y:S01]  /*00e0*/  VIADD R11, R0, 0x583f19 ;  /* 0x00583f19000b7836 */ /* 0x000fe20000000000 */
[C---:B------:R-:W-:Y:S01]  /*00f0*/  LOP3.LUT R10, R3.reuse, 0x5491333, RZ, 0x3c, !PT ;  /* 0x05491333030a7812 */ /* 0x040fe200078e3cff */
[----:B------:R-:W-:Y:S02]  /*0100*/  VIADD R9, R3, 0x1f123bb5 ;  /* 0x1f123bb503097836 */ /* 0x000fe40000000000 */
[----:B0-----:R-:W-:Y:S01]  /*0110*/  IMAD R13, R4, UR6, R13 ;  /* 0x00000006040d7c24 */ /* 0x001fe2000f8e020d */
[----:B------:R-:W-:-:S04]  /*0120*/  IADD3 R4, PT, PT, R0, 0x64f0c9, R3 ;  /* 0x0064f0c900047810 */ /* 0x000fc80007ffe003 */
[C---:B------:R-:W-:Y:S01]  /*0130*/  ISETP.NE.AND P0, PT, R13.reuse, RZ, PT ;  /* 0x000000ff0d00720c */ /* 0x040fe20003f05270 */
[----:B---3--:R-:W-:-:S05]  /*0140*/  IMAD.WIDE R6, R13, 0x30, R6 ;  /* 0x000000300d067825 */ /* 0x008fca00078e0206 */
[----:B--2---:R0:W-:Y:S04]  /*0150*/  STG.E.64 desc[UR4][R6.64], R4 ;  /* 0x0000000406007986 */ /* 0x0041e8000c101b04 */
[----:B------:R0:W-:Y:S04]  /*0160*/  STG.E.64 desc[UR4][R6.64+0x8], R8 ;  /* 0x0000080806007986 */ /* 0x0001e8000c101b04 */
[----:B------:R0:W-:Y:S01]  /*0170*/  STG.E.64 desc[UR4][R6.64+0x10], R10 ;  /* 0x0000100a06007986 */ /* 0x0001e2000c101b04 */
[----:B------:R-:W-:Y:S05]  /*0180*/  @!P0 BRA `(.L_x_1) ;  /* 0x0000000c00408947 */ /* 0x000fea0003800000 */
[----:B------:R-:W-:Y:S01]  /*0190*/  SHF.R.S32.HI R0, RZ, 0x1f, R13 ;  /* 0x0000001fff007819 */ /* 0x000fe2000001140d */
[----:B------:R-:W-:-:S07]  /*01a0*/  IMAD.MOV.U32 R12, RZ, RZ, RZ ;  /* 0x000000ffff0c7224 */ /* 0x000fce00078e00ff */
.L_x_7:
[----:B-1----:R-:W-:Y:S01]  /*01b0*/  LOP3.LUT R2, R13, 0x3, RZ, 0xc0, !PT ;  /* 0x000000030d027812 */ /* 0x002fe200078ec0ff */
[----:B------:R-:W-:Y:S03]  /*01c0*/  BSSY.RECONVERGENT B1, `(.L_x_2) ;  /* 0x00000c6000017945 */ /* 0x000fe60003800200 */
[----:B------:R-:W-:-:S04]  /*01d0*/  ISETP.NE.U32.AND P0, PT, R2, RZ, PT ;  /* 0x000000ff0200720c */ /* 0x000fc80003f05070 */
[----:B------:R-:W-:-:S13]  /*01e0*/  ISETP.NE.AND.EX P0, PT, RZ, RZ, PT, P0 ;  /* 0x000000ffff00720c */ /* 0x000fda0003f05300 */
[----:B------:R-:W-:Y:S05]  /*01f0*/  @!P0 BRA `(.L_x_3) ;  /* 0x0000000c00088947 */ /* 0x000fea0003800000 */
[----:B0-----:R-:W0:Y:S01]  /*0200*/  LDC.64 R8, c[0x4][RZ] ;  /* 0x01000000ff087b82 */ /* 0x001e220000000a00 */
[----:B------:R-:W-:Y:S02]  /*0210*/  IMAD.MOV.U32 R14, RZ, RZ, RZ ;  /* 0x000000ffff0e7224 */ /* 0x000fe400078e00ff */
[----:B0-----:R-:W-:-:S07]  /*0220*/  IMAD.WIDE.U32 R8, R12, 0xc80, R8 ;  /* 0x00000c800c087825 */ /* 0x001fce00078e0008 */
.L_x_6:
[----:B-1----:R-:W-:Y:S01]  /*0230*/  IMAD.MOV.U32 R15, RZ, RZ, RZ ;  /* 0x000000ffff0f7224 */ /* 0x002fe200078e00ff */
[----:B------:R-:W-:Y:S01]  /*0240*/  CS2R R2, SRZ ;  /* 0x0000000000027805 */ /* 0x000fe2000001ff00 */
[----:B------:R-:W-:Y:S01]  /*0250*/  IMAD.MOV.U32 R17, RZ, RZ, RZ ;  /* 0x000000ffff117224 */ /* 0x000fe200078e00ff */
[----:B------:R-:W-:-:S07]  /*0260*/  CS2R R4, SRZ ;  /* 0x0000000000047805 */ /* 0x000fce000001ff00 */
.L_x_5:
[----:B------:R-:W-:-:S05]  /*0270*/  IMAD.WIDE.U32 R10, R17, 0x4, R6 ;  /* 0x00000004110a7825 */ /* 0x000fca00078e0006 */
[----:B------:R0:W5:Y:S01]  /*0280*/  LDG.E R16, desc[UR4][R10.64+0x4] ;  /* 0x000004040a107981 */ /* 0x000162000c1e1900 */
[----:B------:R-:W-:-:S07]  /*0290*/  IMAD.MOV.U32 R19, RZ, RZ, RZ ;  /* 0x000000ffff137224 */ /* 0x000fce00078e00ff */
.L_x_4:
[----:B-----5:R-:W-:Y:S01]  /*02a0*/  SHF.R.U32.HI R24, RZ, R19, R16 ;  /* 0x00000013ff187219 */ /* 0x020fe20000011610 */
[----:B0-----:R-:W-:-:S03]  /*02b0*/  IMAD.SHL.U32 R10, R17, 0x20, RZ ;  /* 0x00000020110a7824 */ /* 0x001fc600078e00ff */
[----:B------:R-:W-:Y:S01]  /*02c0*/  LOP3.LUT R11, R24, 0x1, RZ, 0xc0, !PT ;  /* 0x00000001180b7812 */ /* 0x000fe200078ec0ff */
[----:B------:R-:W-:-:S03]  /*02d0*/  IMAD.IADD R10, R10, 0x1, R19 ;  /* 0x000000010a0a7824 */ /* 0x000fc600078e0213 */
[----:B------:R-:W-:Y:S01]  /*02e0*/  ISETP.NE.U32.AND P0, PT, R11, 0x1, PT ;  /* 0x000000010b00780c */ /* 0x000fe20003f05070 */
[----:B------:R-:W-:-:S03]  /*02f0*/  IMAD R11, R10, 0x5, RZ ;  /* 0x000000050a0b7824 */ /* 0x000fc600078e02ff */
[----:B------:R-:W-:Y:S01]  /*0300*/  R2P PR, R24, 0x7e ;  /* 0x0000007e18007804 */ /* 0x000fe20000000000 */
[----:B------:R-:W-:-:S08]  /*0310*/  IMAD.WIDE.U32 R10, R11, 0x4, R8 ;  /* 0x000000040b0a7825 */ /* 0x000fd000078e0008 */
[----:B------:R-:W2:Y:S04]  /*0320*/  @!P0 LDG.E R18, desc[UR4][R10.64] ;  /* 0x000000040a128981 */ /* 0x000ea8000c1e1900 */
[----:B------:R-:W3:Y:S04]  /*0330*/  @!P0 LDG.E R20, desc[UR4][R10.64+0x10] ;  /* 0x000010040a148981 */ /* 0x000ee8000c1e1900 */
[----:B------:R-:W4:Y:S04]  /*0340*/  @P1 LDG.E R22, desc[UR4][R10.64+0x14] ;  /* 0x000014040a161981 */ /* 0x000f28000c1e1900 */
[----:B------:R-:W4:Y:S04]  /*0350*/  @P2 LDG.E R26, desc[UR4][R10.64+0x28] ;  /* 0x000028040a1a2981 */ /* 0x000f28000c1e1900 */
[----:B------:R-:W4:Y:S04]  /*0360*/  @!P0 LDG.E R21, desc[UR4][R10.64+0x4] ;  /* 0x000004040a158981 */ /* 0x000f28000c1e1900 */
[----:B------:R-:W4:Y:S04]  /*0370*/  @!P0 LDG.E R23, desc[UR4][R10.64+0xc] ;  /* 0x00000c040a178981 */ /* 0x000f28000c1e1900 */
[----:B------:R-:W4:Y:S04]  /*0380*/  @P1 LDG.E R25, desc[UR4][R10.64+0x18] ;  /* 0x000018040a191981 */ /* 0x000f28000c1e1900 */
[----:B------:R-:W4:Y:S04]  /*0390*/  @P3 LDG.E R28, desc[UR4][R10.64+0x3c] ;  /* 0x00003c040a1c3981 */ /* 0x000f28000c1e1900 */
[----:B------:R-:W4:Y:S01]  /*03a0*/  @P6 LDG.E R27, desc[UR4][R10.64+0x7c] ;  /* 0x00007c040a1b6981 */ /* 0x000f22000c1e1900 */
[----:B--2---:R-:W-:-:S03]  /*03b0*/  @!P0 LOP3.LUT R15, R15, R18, RZ, 0x3c, !PT ;  /* 0x000000120f0f8212 */ /* 0x004fc600078e3cff */
[----:B------:R-:W2:Y:S01]  /*03c0*/  @!P0 LDG.E R18, desc[UR4][R10.64+0x8] ;  /* 0x000008040a128981 */ /* 0x000ea2000c1e1900 */
[----:B---3--:R-:W-:-:S03]  /*03d0*/  @!P0 LOP3.LUT R3, R3, R20, RZ, 0x3c, !PT ;  /* 0x0000001403038212 */ /* 0x008fc600078e3cff */
[----:B------:R-:W3:Y:S01]  /*03e0*/  @P1 LDG.E R20, desc[UR4][R10.64+0x24] ;  /* 0x000024040a141981 */ /* 0x000ee2000c1e1900 */
[----:B----4-:R-:W-:-:S03]  /*03f0*/  @P1 LOP3.LUT R15, R15, R22, RZ, 0x3c, !PT ;  /* 0x000000160f0f1212 */ /* 0x010fc600078e3cff */
[----:B------:R-:W4:Y:S01]  /*0400*/  @P2 LDG.E R22, desc[UR4][R10.64+0x38] ;  /* 0x000038040a162981 */ /* 0x000f22000c1e1900 */
[----:B------:R-:W-:-:S03]  /*0410*/  @P2 LOP3.LUT R15, R15, R26, RZ, 0x3c, !PT ;  /* 0x0000001a0f0f2212 */ /* 0x000fc600078e3cff */
[----:B------:R-:W4:Y:S01]  /*0420*/  @P4 LDG.E R26, desc[UR4][R10.64+0x50] ;  /* 0x000050040a1a4981 */ /* 0x000f22000c1e1900 */
[----:B------:R-:W-:-:S03]  /*0430*/  @!P0 LOP3.LUT R4, R4, R21, RZ, 0x3c, !PT ;  /* 0x0000001504048212 */ /* 0x000fc600078e3cff */
[----:B------:R-:W4:Y:S01]  /*0440*/  @P1 LDG.E R21, desc[UR4][R10.64+0x20] ;  /* 0x000020040a151981 */ /* 0x000f22000c1e1900 */
[----:B------:R-:W-:-:S03]  /*0450*/  @!P0 LOP3.LUT R2, R2, R23, RZ, 0x3c, !PT ;  /* 0x0000001702028212 */ /* 0x000fc600078e3cff */
[----:B------:R-:W4:Y:S01]  /*0460*/  @P2 LDG.E R23, desc[UR4][R10.64+0x2c] ;  /* 0x00002c040a172981 */ /* 0x000f22000c1e1900 */
[----:B------:R-:W-:-:S03]  /*0470*/  @P1 LOP3.LUT R4, R4, R25, RZ, 0x3c, !PT ;  /* 0x0000001904041212 */ /* 0x000fc600078e3cff */
[----:B------:R-:W4:Y:S01]  /*0480*/  @P2 LDG.E R25, desc[UR4][R10.64+0x34] ;  /* 0x000034040a192981 */ /* 0x000f22000c1e1900 */
[----:B--2---:R-:W-:-:S03]  /*0490*/  @!P0 LOP3.LUT R5, R5, R18, RZ, 0x3c, !PT ;  /* 0x0000001205058212 */ /* 0x004fc600078e3cff */
[----:B------:R-:W2:Y:S01]  /*04a0*/  @P1 LDG.E R18, desc[UR4][R10.64+0x1c] ;  /* 0x00001c040a121981 */ /* 0x000ea2000c1e1900 */
[----:B---3--:R-:W-:-:S03]  /*04b0*/  @P1 LOP3.LUT R3, R3, R20, RZ, 0x3c, !PT ;  /* 0x0000001403031212 */ /* 0x008fc600078e3cff */
[----:B------:R-:W3:Y:S01]  /*04c0*/  @P2 LDG.E R20, desc[UR4][R10.64+0x30] ;  /* 0x000030040a142981 */ /* 0x000ee2000c1e1900 */
[----:B----4-:R-:W-:-:S03]  /*04d0*/  @P2 LOP3.LUT R3, R3, R22, RZ, 0x3c, !PT ;  /* 0x0000001603032212 */ /* 0x010fc600078e3cff */
[----:B------:R-:W4:Y:S01]  /*04e0*/  @P3 LDG.E R22, desc[UR4][R10.64+0x4c] ;  /* 0x00004c040a163981 */ /* 0x000f22000c1e1900 */
[----:B------:R-:W-:-:S04]  /*04f0*/  @P3 LOP3.LUT R15, R15, R28, RZ, 0x3c, !PT ;  /* 0x0000001c0f0f3212 */ /* 0x000fc800078e3cff */
[----:B------:R-:W-:Y:S02]  /*0500*/  @P4 LOP3.LUT R15, R15, R26, RZ, 0x3c, !PT ;  /* 0x0000001a0f0f4212 */ /* 0x000fe400078e3cff */
[----:B------:R-:W-:Y:S01]  /*0510*/  @P1 LOP3.LUT R2, R2, R21, RZ, 0x3c, !PT ;  /* 0x0000001502021212 */ /* 0x000fe200078e3cff */
[----:B------:R-:W4:Y:S04]  /*0520*/  @P5 LDG.E R26, desc[UR4][R10.64+0x64] ;  /* 0x000064040a1a5981 */ /* 0x000f28000c1e1900 */
[----:B------:R-:W4:Y:S01]  /*0530*/  @P3 LDG.E R21, desc[UR4][R10.64+0x40] ;  /* 0x000040040a153981 */ /* 0x000f22000c1e1900 */
[----:B------:R-:W-:Y:S02]  /*0540*/  @P2 LOP3.LUT R4, R4, R23, RZ, 0x3c, !PT ;  /* 0x0000001704042212 */ /* 0x000fe400078e3cff */
[----:B------:R-:W-:Y:S01]  /*0550*/  @P2 LOP3.LUT R2, R2, R25, RZ, 0x3c, !PT ;  /* 0x0000001902022212 */ /* 0x000fe200078e3cff */
[----:B------:R-:W4:Y:S04]  /*0560*/  @P3 LDG.E R23, desc[UR4][R10.64+0x48] ;  /* 0x000048040a173981 */ /* 0x000f28000c1e1900 */
[----:B------:R-:W4:Y:S01]  /*0570*/  @P4 LDG.E R25, desc[UR4][R10.64+0x54] ;  /* 0x000054040a194981 */ /* 0x000f22000c1e1900 */
[----:B--2---:R-:W-:-:S03]  /*0580*/  @P1 LOP3.LUT R5, R5, R18, RZ, 0x3c, !PT ;  /* 0x0000001205051212 */ /* 0x004fc600078e3cff */
[----:B------:R-:W2:Y:S01]  /*0590*/  @P3 LDG.E R18, desc[UR4][R10.64+0x44] ;  /* 0x000044040a123981 */ /* 0x000ea2000c1e1900 */
[----:B---3--:R-:W-:-:S03]  /*05a0*/  @P2 LOP3.LUT R5, R5, R20, RZ, 0x3c, !PT ;  /* 0x0000001405052212 */ /* 0x008fc600078e3cff */
[----:B------:R-:W3:Y:S01]  /*05b0*/  @P4 LDG.E R20, desc[UR4][R10.64+0x58] ;  /* 0x000058040a144981 */ /* 0x000ee2000c1e1900 */
[----:B----4-:R-:W-:-:S03]  /*05c0*/  @P3 LOP3.LUT R3, R3, R22, RZ, 0x3c, !PT ;  /* 0x0000001603033212 */ /* 0x010fc600078e3cff */
[----:B------:R-:W4:Y:S01]  /*05d0*/  @P4 LDG.E R22, desc[UR4][R10.64+0x60] ;  /* 0x000060040a164981 */ /* 0x000f22000c1e1900 */
[----:B------:R-:W-:Y:S02]  /*05e0*/  LOP3.LUT P0, RZ, R24, 0x80, RZ, 0xc0, !PT ;  /* 0x0000008018ff7812 */ /* 0x000fe4000780c0ff */
[----:B------:R-:W-:Y:S02]  /*05f0*/  @P5 LOP3.LUT R15, R15, R26, RZ, 0x3c, !PT ;  /* 0x0000001a0f0f5212 */ /* 0x000fe400078e3cff */
[----:B------:R-:W4:Y:S01]  /*0600*/  @P6 LDG.E R26, desc[UR4][R10.64+0x78] ;  /* 0x000078040a1a6981 */ /* 0x000f22000c1e1900 */
[----:B------:R-:W-:-:S03]  /*0610*/  @P3 LOP3.LUT R4, R4, R21, RZ, 0x3c, !PT ;  /* 0x0000001504043212 */ /* 0x000fc600078e3cff */
[----:B------:R-:W4:Y:S01]  /*0620*/  @P4 LDG.E R21, desc[UR4][R10.64+0x5c] ;  /* 0x00005c040a154981 */ /* 0x000f22000c1e1900 */
[----:B------:R-:W-:-:S03]  /*0630*/  @P3 LOP3.LUT R2, R2, R23, RZ, 0x3c, !PT ;  /* 0x0000001702023212 */ /* 0x000fc600078e3cff */
[----:B------:R-:W4:Y:S01]  /*0640*/  @P5 LDG.E R23, desc[UR4][R10.64+0x68] ;  /* 0x000068040a175981 */ /* 0x000f22000c1e1900 */
[----:B------:R-:W-:-:S03]  /*0650*/  @P4 LOP3.LUT R4, R4, R25, RZ, 0x3c, !PT ;  /* 0x0000001904044212 */ /* 0x000fc600078e3cff */
[----:B------:R-:W4:Y:S01]  /*0660*/  @P5 LDG.E R25, desc[UR4][R10.64+0x70] ;  /* 0x000070040a195981 */ /* 0x000f22000c1e1900 */
[----:B--2---:R-:W-:-:S03]  /*0670*/  @P3 LOP3.LUT R5, R5, R18, RZ, 0x3c, !PT ;  /* 0x0000001205053212 */ /* 0x004fc600078e3cff */
[----:B------:R-:W2:Y:S01]  /*0680*/  @P5 LDG.E R18, desc[UR4][R10.64+0x6c] ;  /* 0x00006c040a125981 */ /* 0x000ea2000c1e1900 */
[----:B---3--:R-:W-:-:S03]  /*0690*/  @P4 LOP3.LUT R5, R5, R20, RZ, 0x3c, !PT ;  /* 0x0000001405054212 */ /* 0x008fc600078e3cff */
[----:B------:R-:W3:Y:S01]  /*06a0*/  @P5 LDG.E R20, desc[UR4][R10.64+0x74] ;  /* 0x000074040a145981 */ /* 0x000ee2000c1e1900 */
[----:B----4-:R-:W-:-:S03]  /*06b0*/  @P4 LOP3.LUT R3, R3, R22, RZ, 0x3c, !PT ;  /* 0x0000001603034212 */ /* 0x010fc600078e3cff */
[----:B------:R-:W4:Y:S01]  /*06c0*/  @P0 LDG.E R22, desc[UR4][R10.64+0x8c] ;  /* 0x00008c040a160981 */ /* 0x000f22000c1e1900 */
[----:B------:R-:W-:-:S03]  /*06d0*/  @P6 LOP3.LUT R15, R15, R26, RZ, 0x3c, !PT ;  /* 0x0000001a0f0f6212 */ /* 0x000fc600078e3cff */
        /* <DEDUP_REMOVED lines=13> */
[----:B------:R-:W-:Y:S02]  /*07b0*/  @P6 LOP3.LUT R4, R4, R27, RZ, 0x3c, !PT ;  /* 0x0000001b04046212 */ /* 0x000fe400078e3cff */
[----:B------:R-:W-:Y:S02]  /*07c0*/  @P6 LOP3.LUT R2, R2, R21, RZ, 0x3c, !PT ;  /* 0x0000001502026212 */ /* 0x000fe400078e3cff */
[----:B------:R-:W-:Y:S02]  /*07d0*/  @P0 LOP3.LUT R4, R4, R23, RZ, 0x3c, !PT ;  /* 0x0000001704040212 */ /* 0x000fe400078e3cff */
[----:B------:R-:W-:Y:S02]  /*07e0*/  @P0 LOP3.LUT R2, R2, R25, RZ, 0x3c, !PT ;  /* 0x0000001902020212 */ /* 0x000fe400078e3cff */
[----:B--2---:R-:W-:Y:S02]  /*07f0*/  @P6 LOP3.LUT R5, R5, R18, RZ, 0x3c, !PT ;  /* 0x0000001205056212 */ /* 0x004fe400078e3cff */
[----:B---3--:R-:W-:-:S02]  /*0800*/  @P6 LOP3.LUT R3, R3, R20, RZ, 0x3c, !PT ;  /* 0x0000001403036212 */ /* 0x008fc400078e3cff */
[----:B----4-:R-:W-:Y:S02]  /*0810*/  @P0 LOP3.LUT R5, R5, R22, RZ, 0x3c, !PT ;  /* 0x0000001605050212 */ /* 0x010fe400078e3cff */
[----:B------:R-:W-:Y:S02]  /*0820*/  @P0 LOP3.LUT R3, R3, R26, RZ, 0x3c, !PT ;  /* 0x0000001a03030212 */ /* 0x000fe400078e3cff */
[----:B------:R-:W-:-:S13]  /*0830*/  R2P PR, R24.B1, 0x7f ;  /* 0x0000007f18007804 */ /* 0x000fda0000001000 */
[----:B------:R-:W2:Y:S04]  /*0840*/  @P0 LDG.E R18, desc[UR4][R10.64+0xa0] ;  /* 0x0000a0040a120981 */ /* 0x000ea8000c1e1900 */
[----:B------:R-:W3:Y:S04]  /*0850*/  @P1 LDG.E R22, desc[UR4][R10.64+0xb4] ;  /* 0x0000b4040a161981 */ /* 0x000ee8000c1e1900 */
[----:B------:R-:W4:Y:S04]  /*0860*/  @P2 LDG.E R26, desc[UR4][R10.64+0xc8] ;  /* 0x0000c8040a1a2981 */ /* 0x000f28000c1e1900 */
[----:B------:R-:W4:Y:S04]  /*0870*/  @P3 LDG.E R28, desc[UR4][R10.64+0xdc] ;  /* 0x0000dc040a1c3981 */ /* 0x000f28000c1e1900 */
[----:B------:R-:W4:Y:S04]  /*0880*/  @P0 LDG.E R23, desc[UR4][R10.64+0xa4] ;  /* 0x0000a4040a170981 */ /* 0x000f28000c1e1900 */
[----:B------:R-:W4:Y:S04]  /*0890*/  @P0 LDG.E R20, desc[UR4][R10.64+0xa8] ;  /* 0x0000a8040a140981 */ /* 0x000f28000c1e1900 */
[----:B------:R-:W4:Y:S04]  /*08a0*/  @P4 LDG.E R25, desc[UR4][R10.64+0xf0] ;  /* 0x0000f0040a194981 */ /* 0x000f28000c1e1900 */
        /* <DEDUP_REMOVED lines=21> */
[----:B------:R-:W-:Y:S02]  /*0a00*/  LOP3.LUT P0, RZ, R24, 0x8000, RZ, 0xc0, !PT ;  /* 0x0000800018ff7812 */ /* 0x000fe4000780c0ff */
[----:B----4-:R-:W-:Y:S01]  /*0a10*/  @P5 LOP3.LUT R15, R15, R26, RZ, 0x3c, !PT ;  /* 0x0000001a0f0f5212 */ /* 0x010fe200078e3cff */
[----:B------:R-:W4:Y:S04]  /*0a20*/  @P3 LDG.E R24, desc[UR4][R10.64+0xe4] ;  /* 0x0000e4040a183981 */ /* 0x000f28000c1e1900 */
[----:B------:R-:W2:Y:S01]  /*0a30*/  @P6 LDG.E R26, desc[UR4][R10.64+0x118] ;  /* 0x000118040a1a6981 */ /* 0x000ea2000c1e1900 */
        /* <DEDUP_REMOVED lines=8> */
[----:B---3--:R-:W-:-:S03]  /*0ac0*/  @P2 LOP3.LUT R3, R3, R22, RZ, 0x3c, !PT ;  /* 0x0000001603032212 */ /* 0x008fc600078e3cff */
[----:B------:R-:W3:Y:S01]  /*0ad0*/  @P4 LDG.E R22, desc[UR4][R10.64+0x100] ;  /* 0x000100040a164981 */ /* 0x000ee2000c1e1900 */
[----:B--2---:R-:W-:-:S03]  /*0ae0*/  @P6 LOP3.LUT R15, R15, R26, RZ, 0x3c, !PT ;  /* 0x0000001a0f0f6212 */ /* 0x004fc600078e3cff */
[----:B------:R-:W2:Y:S01]  /*0af0*/  @P0 LDG.E R26, desc[UR4][R10.64+0x12c] ;  /* 0x00012c040a1a0981 */ /* 0x000ea2000c1e1900 */
[----:B----4-:R-:W-:-:S03]  /*0b00*/  @P2 LOP3.LUT R2, R2, R23, RZ, 0x3c, !PT ;  /* 0x0000001702022212 */ /* 0x010fc600078e3cff */
[----:B------:R-:W4:Y:S01]  /*0b10*/  @P4 LDG.E R23, desc[UR4][R10.64+0xfc] ;  /* 0x0000fc040a174981 */ /* 0x000f22000c1e1900 */
[----:B------:R-:W-:-:S03]  /*0b20*/  @P2 LOP3.LUT R5, R5, R20, RZ, 0x3c, !PT ;  /* 0x0000001405052212 */ /* 0x000fc600078e3cff */
[----:B------:R-:W4:Y:S01]  /*0b30*/  @P4 LDG.E R20, desc[UR4][R10.64+0xf8] ;  /* 0x0000f8040a144981 */ /* 0x000f22000c1e1900 */
[----:B------:R-:W-:Y:S02]  /*0b40*/  @P3 LOP3.LUT R2, R2, R27, RZ, 0x3c, !PT ;  /* 0x0000001b02023212 */ /* 0x000fe400078e3cff */
[----:B------:R-:W-:Y:S01]  /*0b50*/  @P3 LOP3.LUT R4, R4, R25, RZ, 0x3c, !PT ;  /* 0x0000001904043212 */ /* 0x000fe200078e3cff */
[----:B------:R-:W4:Y:S01]  /*0b60*/  @P5 LDG.E R27, desc[UR4][R10.64+0x110] ;  /* 0x000110040a1b5981 */ /* 0x000f22000c1e1900 */
[----:B------:R-:W-:-:S03]  /*0b70*/  @P3 LOP3.LUT R5, R5, R24, RZ, 0x3c, !PT ;  /* 0x0000001805053212 */ /* 0x000fc600078e3cff */
[----:B------:R-:W4:Y:S04]  /*0b80*/  @P5 LDG.E R25, desc[UR4][R10.64+0x108] ;  /* 0x000108040a195981 */ /* 0x000f28000c1e1900 */
        /* <DEDUP_REMOVED lines=19> */
[----:B------:R-:W-:-:S05]  /*0cc0*/  VIADD R19, R19, 0x10 ;  /* 0x0000001013137836 */ /* 0x000fca0000000000 */
[----:B------:R-:W-:Y:S02]  /*0cd0*/  ISETP.NE.AND P1, PT, R19, 0x20, PT ;  /* 0x000000201300780c */ /* 0x000fe40003f25270 */
[----:B------:R-:W-:Y:S02]  /*0ce0*/  @P5 LOP3.LUT R3, R3, R18, RZ, 0x3c, !PT ;  /* 0x0000001203035212 */ /* 0x000fe400078e3cff */
[----:B------:R-:W-:Y:S02]  /*0cf0*/  @P6 LOP3.LUT R4, R4, R21, RZ, 0x3c, !PT ;  /* 0x0000001504046212 */ /* 0x000fe400078e3cff */
[----:B---3--:R-:W-:-:S04]  /*0d00*/  @P6 LOP3.LUT R3, R3, R22, RZ, 0x3c, !PT ;  /* 0x0000001603036212 */ /* 0x008fc800078e3cff */
[----:B--2---:R-:W-:Y:S02]  /*0d10*/  @P0 LOP3.LUT R3, R3, R26, RZ, 0x3c, !PT ;  /* 0x0000001a03030212 */ /* 0x004fe400078e3cff */
[----:B----4-:R-:W-:Y:S02]  /*0d20*/  @P6 LOP3.LUT R2, R2, R23, RZ, 0x3c, !PT ;  /* 0x0000001702026212 */ /* 0x010fe400078e3cff */
[----:B------:R-:W-:Y:S02]  /*0d30*/  @P6 LOP3.LUT R5, R5, R20, RZ, 0x3c, !PT ;  /* 0x0000001405056212 */ /* 0x000fe400078e3cff */
[----:B------:R-:W-:Y:S02]  /*0d40*/  @P0 LOP3.LUT R2, R2, R27, RZ, 0x3c, !PT ;  /* 0x0000001b02020212 */ /* 0x000fe400078e3cff */
[----:B------:R-:W-:Y:S02]  /*0d50*/  @P0 LOP3.LUT R4, R4, R25, RZ, 0x3c, !PT ;  /* 0x0000001904040212 */ /* 0x000fe400078e3cff */
[----:B------:R-:W-:Y:S01]  /*0d60*/  @P0 LOP3.LUT R5, R5, R24, RZ, 0x3c, !PT ;  /* 0x0000001805050212 */ /* 0x000fe200078e3cff */
[----:B------:R-:W-:Y:S06]  /*0d70*/  @P1 BRA `(.L_x_4) ;  /* 0xfffffff400481947 */ /* 0x000fec000383ffff */
[----:B------:R-:W-:-:S05]  /*0d80*/  VIADD R17, R17, 0x1 ;  /* 0x0000000111117836 */ /* 0x000fca0000000000 */
[----:B------:R-:W-:-:S13]  /*0d90*/  ISETP.NE.AND P0, PT, R17, 0x5, PT ;  /* 0x000000051100780c */ /* 0x000fda0003f05270 */
[----:B------:R-:W-:Y:S05]  /*0da0*/  @P0 BRA `(.L_x_5) ;  /* 0xfffffff400300947 */ /* 0x000fea000383ffff */
[----:B------:R1:W-:Y:S01]  /*0db0*/  STG.E.64 desc[UR4][R6.64+0x8], R4 ;  /* 0x0000080406007986 */ /* 0x0003e2000c101b04 */
[----:B------:R-:W-:Y:S01]  /*0dc0*/  VIADD R14, R14, 0x1 ;  /* 0x000000010e0e7836 */ /* 0x000fe20000000000 */
[----:B------:R-:W-:Y:S02]  /*0dd0*/  LOP3.LUT R11, R13, 0x3, RZ, 0xc0, !PT ;  /* 0x000000030d0b7812 */ /* 0x000fe400078ec0ff */
[----:B------:R1:W-:Y:S02]  /*0de0*/  STG.E.64 desc[UR4][R6.64+0x10], R2 ;  /* 0x0000100206007986 */ /* 0x0003e4000c101b04 */
[----:B------:R-:W-:Y:S02]  /*0df0*/  ISETP.GE.U32.AND P0, PT, R14, R11, PT ;  /* 0x0000000b0e00720c */ /* 0x000fe40003f06070 */
[----:B------:R1:W-:Y:S11]  /*0e00*/  STG.E desc[UR4][R6.64+0x4], R15 ;  /* 0x0000040f06007986 */ /* 0x0003f6000c101904 */
[----:B------:R-:W-:Y:S05]  /*0e10*/  @!P0 BRA `(.L_x_6) ;  /* 0xfffffff400048947 */ /* 0x000fea000383ffff */
.L_x_3:
[----:B------:R-:W-:Y:S05]  /*0e20*/  BSYNC.RECONVERGENT B1 ;  /* 0x0000000000017941 */ /* 0x000fea0003800200 */
.L_x_2:
[C---:B------:R-:W-:Y:S01]  /*0e30*/  ISETP.GT.U32.AND P0, PT, R13.reuse, 0x3, PT ;  /* 0x000000030d00780c */ /* 0x040fe20003f04070 */
[----:B------:R-:W-:Y:S01]  /*0e40*/  VIADD R12, R12, 0x1 ;  /* 0x000000010c0c7836 */ /* 0x000fe20000000000 */
[--C-:B------:R-:W-:Y:S02]  /*0e50*/  SHF.R.U64 R13, R13, 0x2, R0.reuse ;  /* 0x000000020d0d7819 */ /* 0x100fe40000001200 */
[----:B------:R-:W-:Y:S02]  /*0e60*/  ISETP.GT.U32.AND.EX P0, PT, R0, RZ, PT, P0 ;  /* 0x000000ff0000720c */ /* 0x000fe40003f04100 */
[----:B------:R-:W-:-:S11]  /*0e70*/  SHF.R.U32.HI R0, RZ, 0x2, R0 ;  /* 0x00000002ff007819 */ /* 0x000fd60000011600 */
[----:B------:R-:W-:Y:S05]  /*0e80*/  @P0 BRA `(.L_x_7) ;  /* 0xfffffff000c80947 */ /* 0x000fea000383ffff */
.L_x_1:
[----:B------:R-:W-:Y:S05]  /*0e90*/  BSYNC.RECONVERGENT B0 ;  /* 0x0000000000007941 */ /* 0x000fea0003800200 */
.L_x_0:
[----:B------:R-:W-:Y:S04]  /*0ea0*/  STG.E.64 desc[UR4][R6.64+0x18], RZ ;  /* 0x000018ff06007986 */ /* 0x000fe8000c101b04 */
[----:B------:R-:W-:Y:S04]  /*0eb0*/  STG.E desc[UR4][R6.64+0x20], RZ ;  /* 0x000020ff06007986 */ /* 0x000fe8000c101904 */
[----:B------:R-:W-:Y:S01]  /*0ec0*/  STG.E.64 desc[UR4][R6.64+0x28], RZ ;  /* 0x000028ff06007986 */ /* 0x000fe2000c101b04 */
[----:B------:R-:W-:Y:S05]  /*0ed0*/  EXIT ;  /* 0x000000000000794d */ /* 0x000fea0003800000 */
.L_x_8:
[----:B------:R-:W-:-:S00]  /*0ee0*/  BRA `(.L_x_8) ;  /* 0xfffffffc00fc7947 */ /* 0x000fc0000383ffff */
[----:B------:R-:W-:-:S00]  /*0ef0*/  NOP ;  /* 0x0000000000007918 */ /* 0x000fc00000000000 */
        /* <DEDUP_REMOVED lines=8> */
.L_x_9:


//--------------------- .nv.global.init           --------------------------
	.section	.nv.global.init,"aw",@progbits
	.align	4
.nv.global.init:
	.type		mrg32k3aM1SubSeq,@object
	.size		mrg32k3aM1SubSeq,(mrg32k3aM2SubSeq - mrg32k3aM1SubSeq)
mrg32k3aM1SubSeq:
        /*0000*/ 	.byte	0x0b, 0xcc, 0xee, 0x04, 0x73, 0x29, 0x8b, 0x6f, 0xf6, 0x53, 0x03, 0xf6, 0x23, 0xf6, 0xea, 0xda
        /* <DEDUP_REMOVED lines=125> */
	.type		mrg32k3aM2SubSeq,@object
	.size		mrg32k3aM2SubSeq,(mrg32k3aM1 - mrg32k3aM2SubSeq)
mrg32k3aM2SubSeq:
        /* <DEDUP_REMOVED lines=126> */
	.type		mrg32k3aM1,@object
	.size		mrg32k3aM1,(mrg32k3aM1Seq - mrg32k3aM1)
mrg32k3aM1:
        /* <DEDUP_REMOVED lines=144> */
	.type		mrg32k3aM1Seq,@object
	.size		mrg32k3aM1Seq,(mrg32k3aM2 - mrg32k3aM1Seq)
mrg32k3aM1Seq:
        /* <DEDUP_REMOVED lines=144> */
	.type		mrg32k3aM2,@object
	.size		mrg32k3aM2,(mrg32k3aM2Seq - mrg32k3aM2)
mrg32k3aM2:
        /* <DEDUP_REMOVED lines=144> */
	.type		mrg32k3aM2Seq,@object
	.size		mrg32k3aM2Seq,(precalc_xorwow_matrix - mrg32k3aM2Seq)
mrg32k3aM2Seq:
        /* <DEDUP_REMOVED lines=144> */
	.type		precalc_xorwow_matrix,@object
	.size		precalc_xorwow_matrix,(precalc_xorwow_offset_matrix - precalc_xorwow_matrix)
precalc_xorwow_matrix:
        /* <DEDUP_REMOVED lines=6400> */
	.type		precalc_xorwow_offset_matrix,@object
	.size		precalc_xorwow_offset_matrix,(.L_1 - precalc_xorwow_offset_matrix)
precalc_xorwow_offset_matrix:
        /* <DEDUP_REMOVED lines=6400> */
.L_1:


//--------------------- .nv.shared.reserved.0     --------------------------
	.section	.nv.shared.reserved.0,"aw",@nobits
	.weak		__nv_reservedSMEM_offset_0_alias
	.size		__nv_reservedSMEM_offset_0_alias, 0, 64
	.other		__nv_reservedSMEM_offset_0_alias,@"STO_CUDA_RESERVED_SHARED STV_DEFAULT"
__nv_reservedSMEM_offset_0_alias:
	.zero		0
	.zero		64


//--------------------- .nv.constant0._Z8init_rngP17curandStateXORWOWy --------------------------
	.section	.nv.constant0._Z8init_rngP17curandStateXORWOWy,"a",@progbits
	.sectionflags	@""
	.align	4
.nv.constant0._Z8init_rngP17curandStateXORWOWy:
	.zero		912


//--------------------- SYMBOLS --------------------------

	.type		.nv.reservedSmem.offset0,@object
	.size		.nv.reservedSmem.offset0,0x4
